//
// Generated by NVIDIA NVVM Compiler
//
// Compiler Build ID: CL-36424714
// Cuda compilation tools, release 13.0, V13.0.88
// Based on NVVM 20.0.0
//

.version 9.0
.target sm_100
.address_size 64

	// .globl	_Z9transformPcS_S_iiS_S_

.visible .entry _Z9transformPcS_S_iiS_S_(
	.param .u64 .ptr .align 1 _Z9transformPcS_S_iiS_S__param_0,
	.param .u64 .ptr .align 1 _Z9transformPcS_S_iiS_S__param_1,
	.param .u64 .ptr .align 1 _Z9transformPcS_S_iiS_S__param_2,
	.param .u32 _Z9transformPcS_S_iiS_S__param_3,
	.param .u32 _Z9transformPcS_S_iiS_S__param_4,
	.param .u64 .ptr .align 1 _Z9transformPcS_S_iiS_S__param_5,
	.param .u64 .ptr .align 1 _Z9transformPcS_S_iiS_S__param_6
)
{
	.reg .pred 	%p<32>;
	.reg .b16 	%rs<26>;
	.reg .b32 	%r<27>;
	.reg .b64 	%rd<13>;

	ld.param.u64 	%rd8, [_Z9transformPcS_S_iiS_S__param_0];
	ld.param.u64 	%rd9, [_Z9transformPcS_S_iiS_S__param_1];
	ld.param.u32 	%r18, [_Z9transformPcS_S_iiS_S__param_3];
	ld.param.u32 	%r19, [_Z9transformPcS_S_iiS_S__param_4];
	cvta.to.global.u64 	%rd1, %rd9;
	cvta.to.global.u64 	%rd2, %rd8;
	mov.u32 	%r1, %tid.x;
	setp.eq.s32 	%p1, %r1, 3;
	mad.lo.s32 	%r20, %r18, -3, %r19;
	selp.b32 	%r2, %r20, %r18, %p1;
	setp.lt.s32 	%p2, %r2, 1;
	@%p2 bra 	$L__BB0_47;
	mul.lo.s32 	%r3, %r18, %r1;
	and.b32  	%r4, %r2, 3;
	setp.lt.u32 	%p3, %r2, 4;
	mov.b32 	%r24, 0;
	@%p3 bra 	$L__BB0_36;
	and.b32  	%r24, %r2, 2147483644;
	neg.s32 	%r23, %r24;
	add.s64 	%rd3, %rd2, 1;
	add.s64 	%rd4, %rd1, 1;
	mov.u32 	%r22, %r3;
$L__BB0_3:
	cvt.s64.s32 	%rd10, %r22;
	add.s64 	%rd5, %rd3, %rd10;
	add.s64 	%rd6, %rd4, %rd10;
	ld.global.u8 	%rs1, [%rd5+-1];
	setp.gt.s16 	%p4, %rs1, 70;
	@%p4 bra 	$L__BB0_7;
	setp.eq.s16 	%p7, %rs1, 65;
	@%p7 bra 	$L__BB0_48;
	setp.eq.s16 	%p8, %rs1, 67;
	@%p8 bra 	$L__BB0_6;
	bra.uni 	$L__BB0_11;
$L__BB0_6:
	mov.b16 	%rs2, 71;
	st.global.u8 	[%rd6+-1], %rs2;
	bra.uni 	$L__BB0_11;
$L__BB0_7:
	setp.eq.s16 	%p5, %rs1, 71;
	@%p5 bra 	$L__BB0_10;
	setp.eq.s16 	%p6, %rs1, 84;
	@%p6 bra 	$L__BB0_9;
	bra.uni 	$L__BB0_11;
$L__BB0_9:
	mov.b16 	%rs4, 65;
	st.global.u8 	[%rd6+-1], %rs4;
	bra.uni 	$L__BB0_11;
$L__BB0_10:
	mov.b16 	%rs3, 67;
	st.global.u8 	[%rd6+-1], %rs3;
$L__BB0_11:
	ld.global.u8 	%rs6, [%rd5];
	setp.gt.s16 	%p9, %rs6, 70;
	@%p9 bra 	$L__BB0_15;
	setp.eq.s16 	%p12, %rs6, 65;
	@%p12 bra 	$L__BB0_18;
	setp.eq.s16 	%p13, %rs6, 67;
	@%p13 bra 	$L__BB0_14;
	bra.uni 	$L__BB0_19;
$L__BB0_14:
	mov.b16 	%rs7, 71;
	st.global.u8 	[%rd6], %rs7;
	bra.uni 	$L__BB0_19;
$L__BB0_15:
	setp.eq.s16 	%p10, %rs6, 71;
	@%p10 bra 	$L__BB0_49;
	setp.eq.s16 	%p11, %rs6, 84;
	@%p11 bra 	$L__BB0_17;
	bra.uni 	$L__BB0_19;
$L__BB0_17:
	mov.b16 	%rs9, 65;
	st.global.u8 	[%rd6], %rs9;
	bra.uni 	$L__BB0_19;
$L__BB0_18:
	mov.b16 	%rs10, 85;
	st.global.u8 	[%rd6], %rs10;
$L__BB0_19:
	ld.global.u8 	%rs11, [%rd5+1];
	setp.gt.s16 	%p14, %rs11, 70;
	@%p14 bra 	$L__BB0_23;
	setp.eq.s16 	%p17, %rs11, 65;
	@%p17 bra 	$L__BB0_26;
	setp.eq.s16 	%p18, %rs11, 67;
	@%p18 bra 	$L__BB0_22;
	bra.uni 	$L__BB0_27;
$L__BB0_22:
	mov.b16 	%rs12, 71;
	st.global.u8 	[%rd6+1], %rs12;
	bra.uni 	$L__BB0_27;
$L__BB0_23:
	setp.eq.s16 	%p15, %rs11, 71;
	@%p15 bra 	$L__BB0_50;
	setp.eq.s16 	%p16, %rs11, 84;
	@%p16 bra 	$L__BB0_25;
	bra.uni 	$L__BB0_27;
$L__BB0_25:
	mov.b16 	%rs14, 65;
	st.global.u8 	[%rd6+1], %rs14;
	bra.uni 	$L__BB0_27;
$L__BB0_26:
	mov.b16 	%rs15, 85;
	st.global.u8 	[%rd6+1], %rs15;
$L__BB0_27:
	ld.global.u8 	%rs16, [%rd5+2];
	setp.gt.s16 	%p19, %rs16, 70;
	@%p19 bra 	$L__BB0_31;
	setp.eq.s16 	%p22, %rs16, 65;
	@%p22 bra 	$L__BB0_34;
	setp.eq.s16 	%p23, %rs16, 67;
	@%p23 bra 	$L__BB0_30;
	bra.uni 	$L__BB0_35;
$L__BB0_30:
	mov.b16 	%rs17, 71;
	st.global.u8 	[%rd6+2], %rs17;
	bra.uni 	$L__BB0_35;
$L__BB0_31:
	setp.eq.s16 	%p20, %rs16, 71;
	@%p20 bra 	$L__BB0_51;
	setp.eq.s16 	%p21, %rs16, 84;
	@%p21 bra 	$L__BB0_33;
	bra.uni 	$L__BB0_35;
$L__BB0_33:
	mov.b16 	%rs19, 65;
	st.global.u8 	[%rd6+2], %rs19;
	bra.uni 	$L__BB0_35;
$L__BB0_34:
	mov.b16 	%rs20, 85;
	st.global.u8 	[%rd6+2], %rs20;
$L__BB0_35:
	add.s32 	%r23, %r23, 4;
	add.s32 	%r22, %r22, 4;
	setp.ne.s32 	%p24, %r23, 0;
	@%p24 bra 	$L__BB0_3;
$L__BB0_36:
	setp.eq.s32 	%p25, %r4, 0;
	@%p25 bra 	$L__BB0_47;
	add.s32 	%r26, %r24, %r3;
	neg.s32 	%r25, %r4;
$L__BB0_38:
	.pragma "nounroll";
	cvt.s64.s32 	%rd11, %r26;
	add.s64 	%rd7, %rd1, %rd11;
	add.s64 	%rd12, %rd2, %rd11;
	ld.global.u8 	%rs21, [%rd12];
	setp.gt.s16 	%p26, %rs21, 70;
	@%p26 bra 	$L__BB0_42;
	setp.eq.s16 	%p29, %rs21, 65;
	@%p29 bra 	$L__BB0_45;
	setp.eq.s16 	%p30, %rs21, 67;
	@%p30 bra 	$L__BB0_41;
	bra.uni 	$L__BB0_46;
$L__BB0_41:
	mov.b16 	%rs22, 71;
	st.global.u8 	[%rd7], %rs22;
	bra.uni 	$L__BB0_46;
$L__BB0_42:
	setp.eq.s16 	%p27, %rs21, 71;
	@%p27 bra 	$L__BB0_52;
	setp.eq.s16 	%p28, %rs21, 84;
	@%p28 bra 	$L__BB0_44;
	bra.uni 	$L__BB0_46;
$L__BB0_44:
	mov.b16 	%rs24, 65;
	st.global.u8 	[%rd7], %rs24;
	bra.uni 	$L__BB0_46;
$L__BB0_45:
	mov.b16 	%rs25, 85;
	st.global.u8 	[%rd7], %rs25;
$L__BB0_46:
	add.s32 	%r26, %r26, 1;
	add.s32 	%r25, %r25, 1;
	setp.ne.s32 	%p31, %r25, 0;
	@%p31 bra 	$L__BB0_38;
$L__BB0_47:
	ret;
$L__BB0_48:
	mov.b16 	%rs5, 85;
	st.global.u8 	[%rd6+-1], %rs5;
	bra.uni 	$L__BB0_11;
$L__BB0_49:
	mov.b16 	%rs8, 67;
	st.global.u8 	[%rd6], %rs8;
	bra.uni 	$L__BB0_19;
$L__BB0_50:
	mov.b16 	%rs13, 67;
	st.global.u8 	[%rd6+1], %rs13;
	bra.uni 	$L__BB0_27;
$L__BB0_51:
	mov.b16 	%rs18, 67;
	st.global.u8 	[%rd6+2], %rs18;
	bra.uni 	$L__BB0_35;
$L__BB0_52:
	mov.b16 	%rs23, 67;
	st.global.u8 	[%rd7], %rs23;
	bra.uni 	$L__BB0_46;

}


// ===== COMPILED SASS (sm_100) =====

	.target	sm_100

	.elftype	@"ET_EXEC"


//--------------------- .note.nv.tkinfo           --------------------------
	.section	.note.nv.tkinfo,"",@"SHT_NOTE"
	.sectionflags	@"SHF_NOTE_NV_TKINFO"
	.tkinfo
        /*0018*/ 	.word	0x00000002
        /*0030*/ 	.string	""
        /*0030*/ 	.string	"ptxas"
        /*0030*/ 	.string	"Cuda compilation tools, release 13.0, V13.0.88"
        /*0030*/ 	.string	"Build cuda_13.0.r13.0/compiler.36424714_0"
        /*0030*/ 	.string	"-arch sm_100 -m 64 "



//--------------------- .note.nv.cuinfo           --------------------------
	.section	.note.nv.cuinfo,"",@"SHT_NOTE"
	.sectionflags	@"SHF_NOTE_NV_CUINFO"
        /*0018*/ 	.short	0x0002
        /*001a*/ 	.short	0x0064
        /*001c*/ 	.short	0x0082
	.zero		2


//--------------------- .nv.info                  --------------------------
	.section	.nv.info,"",@"SHT_CUDA_INFO"
	.align	4


	//----- nvinfo : EIATTR_REGCOUNT
	.align		4
        /*0000*/ 	.byte	0x04, 0x2f
        /*0002*/ 	.short	(.L_1 - .L_0)
	.align		4
.L_0:
        /*0004*/ 	.word	index@(_Z9transformPcS_S_iiS_S_)
        /*0008*/ 	.word	0x0000000e


	//----- nvinfo : EIATTR_FRAME_SIZE
	.align		4
.L_1:
        /*000c*/ 	.byte	0x04, 0x11
        /*000e*/ 	.short	(.L_3 - .L_2)
	.align		4
.L_2:
        /*0010*/ 	.word	index@(_Z9transformPcS_S_iiS_S_)
        /*0014*/ 	.word	0x00000000


	//----- nvinfo : EIATTR_MIN_STACK_SIZE
	.align		4
.L_3:
        /*0018*/ 	.byte	0x04, 0x12
        /*001a*/ 	.short	(.L_5 - .L_4)
	.align		4
.L_4:
        /*001c*/ 	.word	index@(_Z9transformPcS_S_iiS_S_)
        /*0020*/ 	.word	0x00000000
.L_5:


//--------------------- .nv.compat                --------------------------
	.section	.nv.compat,"",@"SHT_CUDA_COMPAT_INFO"
	.align	4
        /*0000*/ 	.byte	0x02, 0x09, 0x00, 0x00, 0x02, 0x02, 0x01, 0x00, 0x02, 0x05, 0x05, 0x00, 0x03, 0x07, 0x01, 0x01
        /*0010*/ 	.byte	0x02, 0x03, 0x00, 0x00, 0x02, 0x06, 0x01, 0x00, 0x04, 0x0b, 0x08, 0x00, 0x09, 0x00, 0x00, 0x00
        /*0020*/ 	.byte	0x00, 0x00, 0x00, 0x00


//--------------------- .nv.info._Z9transformPcS_S_iiS_S_ --------------------------
	.section	.nv.info._Z9transformPcS_S_iiS_S_,"",@"SHT_CUDA_INFO"
	.sectionflags	@""
	.align	4


	//----- nvinfo : EIATTR_CUDA_API_VERSION
	.align		4
        /*0000*/ 	.byte	0x04, 0x37
        /*0002*/ 	.short	(.L_7 - .L_6)
.L_6:
        /*0004*/ 	.word	0x00000082


	//----- nvinfo : EIATTR_KPARAM_INFO
	.align		4
.L_7:
        /*0008*/ 	.byte	0x04, 0x17
        /*000a*/ 	.short	(.L_9 - .L_8)
.L_8:
        /*000c*/ 	.word	0x00000000
        /*0010*/ 	.short	0x0006
        /*0012*/ 	.short	0x0028
        /*0014*/ 	.byte	0x00, 0xf5, 0x21, 0x00


	//----- nvinfo : EIATTR_KPARAM_INFO
	.align		4
.L_9:
        /*0018*/ 	.byte	0x04, 0x17
        /*001a*/ 	.short	(.L_11 - .L_10)
.L_10:
        /*001c*/ 	.word	0x00000000
        /*0020*/ 	.short	0x0005
        /*0022*/ 	.short	0x0020
        /*0024*/ 	.byte	0x00, 0xf5, 0x21, 0x00


	//----- nvinfo : EIATTR_KPARAM_INFO
	.align		4
.L_11:
        /*0028*/ 	.byte	0x04, 0x17
        /*002a*/ 	.short	(.L_13 - .L_12)
.L_12:
        /*002c*/ 	.word	0x00000000
        /*0030*/ 	.short	0x0004
        /*0032*/ 	.short	0x001c
        /*0034*/ 	.byte	0x00, 0xf0, 0x11, 0x00


	//----- nvinfo : EIATTR_KPARAM_INFO
	.align		4
.L_13:
        /*0038*/ 	.byte	0x04, 0x17
        /*003a*/ 	.short	(.L_15 - .L_14)
.L_14:
        /*003c*/ 	.word	0x00000000
        /*0040*/ 	.short	0x0003
        /*0042*/ 	.short	0x0018
        /*0044*/ 	.byte	0x00, 0xf0, 0x11, 0x00


	//----- nvinfo : EIATTR_KPARAM_INFO
	.align		4
.L_15:
        /*0048*/ 	.byte	0x04, 0x17
        /*004a*/ 	.short	(.L_17 - .L_16)
.L_16:
        /*004c*/ 	.word	0x00000000
        /*0050*/ 	.short	0x0002
        /*0052*/ 	.short	0x0010
        /*0054*/ 	.byte	0x00, 0xf5, 0x21, 0x00


	//----- nvinfo : EIATTR_KPARAM_INFO
	.align		4
.L_17:
        /*0058*/ 	.byte	0x04, 0x17
        /*005a*/ 	.short	(.L_19 - .L_18)
.L_18:
        /*005c*/ 	.word	0x00000000
        /*0060*/ 	.short	0x0001
        /*0062*/ 	.short	0x0008
        /*0064*/ 	.byte	0x00, 0xf5, 0x21, 0x00


	//----- nvinfo : EIATTR_KPARAM_INFO
	.align		4
.L_19:
        /*0068*/ 	.byte	0x04, 0x17
        /*006a*/ 	.short	(.L_21 - .L_20)
.L_20:
        /*006c*/ 	.word	0x00000000
        /*0070*/ 	.short	0x0000
        /*0072*/ 	.short	0x0000
        /*0074*/ 	.byte	0x00, 0xf5, 0x21, 0x00


	//----- nvinfo : EIATTR_SPARSE_MMA_MASK
	.align		4
.L_21:
        /*0078*/ 	.byte	0x03, 0x50
        /*007a*/ 	.short	0x0000


	//----- nvinfo : EIATTR_MAXREG_COUNT
	.align		4
        /*007c*/ 	.byte	0x03, 0x1b
        /*007e*/ 	.short	0x00ff


	//----- nvinfo : EIATTR_MERCURY_ISA_VERSION
	.align		4
        /*0080*/ 	.byte	0x03, 0x5f
        /*0082*/ 	.short	0x0101


	//----- nvinfo : EIATTR_VRC_CTA_INIT_COUNT
	.align		4
        /*0084*/ 	.byte	0x02, 0x4a
	.zero		1
	.zero		1


	//----- nvinfo : EIATTR_EXIT_INSTR_OFFSETS
	.align		4
        /*0088*/ 	.byte	0x04, 0x1c
        /*008a*/ 	.short	(.L_23 - .L_22)


	//   ....[0]....
.L_22:
        /*008c*/ 	.word	0x00000070


	//   ....[1]....
        /*0090*/ 	.word	0x00000770


	//   ....[2]....
        /*0094*/ 	.word	0x000009a0


	//----- nvinfo : EIATTR_CRS_STACK_SIZE
	.align		4
.L_23:
        /*0098*/ 	.byte	0x04, 0x1e
        /*009a*/ 	.short	(.L_25 - .L_24)
.L_24:
        /*009c*/ 	.word	0x00000000


	//----- nvinfo : EIATTR_CBANK_PARAM_SIZE
	.align		4
.L_25:
        /*00a0*/ 	.byte	0x03, 0x19
        /*00a2*/ 	.short	0x0030


	//----- nvinfo : EIATTR_PARAM_CBANK
	.align		4
        /*00a4*/ 	.byte	0x04, 0x0a
        /*00a6*/ 	.short	(.L_27 - .L_26)
	.align		4
.L_26:
        /*00a8*/ 	.word	index@(.nv.constant0._Z9transformPcS_S_iiS_S_)
        /*00ac*/ 	.short	0x0380
        /*00ae*/ 	.short	0x0030


	//----- nvinfo : EIATTR_SW_WAR
	.align		4
.L_27:
        /*00b0*/ 	.byte	0x04, 0x36
        /*00b2*/ 	.short	(.L_29 - .L_28)
.L_28:
        /*00b4*/ 	.word	0x00000008
.L_29:


//--------------------- .nv.callgraph             --------------------------
	.section	.nv.callgraph,"",@"SHT_CUDA_CALLGRAPH"
	.align	4
	.sectionentsize	8
	.align		4
        /*0000*/ 	.word	0x00000000
	.align		4
        /*0004*/ 	.word	0xffffffff
	.align		4
        /*0008*/ 	.word	0x00000000
	.align		4
        /*000c*/ 	.word	0xfffffffe
	.align		4
        /*0010*/ 	.word	0x00000000
	.align		4
        /*0014*/ 	.word	0xfffffffd
	.align		4
        /*0018*/ 	.word	0x00000000
	.align		4
        /*001c*/ 	.word	0xfffffffc


//--------------------- .text._Z9transformPcS_S_iiS_S_ --------------------------
	.section	.text._Z9transformPcS_S_iiS_S_,"ax",@progbits
	.align	128
        .global         _Z9transformPcS_S_iiS_S_
        .type           _Z9transformPcS_S_iiS_S_,@function
        .size           _Z9transformPcS_S_iiS_S_,(.L_x_25 - _Z9transformPcS_S_iiS_S_)
        .other          _Z9transformPcS_S_iiS_S_,@"STO_CUDA_ENTRY STV_DEFAULT"
_Z9transformPcS_S_iiS_S_:
.text._Z9transformPcS_S_iiS_S_:
[----:B------:R-:W-:Y:S01]  /*0000*/  LDC R1, c[0x0][0x37c] ;  /* 0x0000df00ff017b82 */ /* 0x000fe20000000800 */
[----:B------:R-:W0:Y:S07]  /*0010*/  S2R R5, SR_TID.X ;  /* 0x0000000000057919 */ /* 0x000e2e0000002100 */
[----:B------:R-:W1:Y:S02]  /*0020*/  LDC.64 R2, c[0x0][0x398] ;  /* 0x0000e600ff027b82 */ /* 0x000e640000000a00 */
[----:B-1----:R-:W-:Y:S01]  /*0030*/  IMAD R3, R2, -0x3, R3 ;  /* 0xfffffffd02037824 */ /* 0x002fe200078e0203 */
[----:B0-----:R-:W-:-:S04]  /*0040*/  ISETP.NE.AND P0, PT, R5, 0x3, PT ;  /* 0x000000030500780c */ /* 0x001fc80003f05270 */
[----:B------:R-:W-:-:S04]  /*0050*/  SEL R3, R3, R2, !P0 ;  /* 0x0000000203037207 */ /* 0x000fc80004000000 */
[----:B------:R-:W-:-:S13]  /*0060*/  ISETP.GE.AND P0, PT, R3, 0x1, PT ;  /* 0x000000010300780c */ /* 0x000fda0003f06270 */
[----:B------:R-:W-:Y:S05]  /*0070*/  @!P0 EXIT ;  /* 0x000000000000894d */ /* 0x000fea0003800000 */
[----:B------:R-:W-:Y:S01]  /*0080*/  ISETP.GE.U32.AND P0, PT, R3, 0x4, PT ;  /* 0x000000040300780c */ /* 0x000fe20003f06070 */
[----:B------:R-:W0:Y:S01]  /*0090*/  LDCU.64 UR4, c[0x0][0x358] ;  /* 0x00006b00ff0477ac */ /* 0x000e220008000a00 */
[----:B------:R-:W-:Y:S01]  /*00a0*/  BSSY.RECONVERGENT B0, `(.L_x_0) ;  /* 0x000006b000007945 */ /* 0x000fe20003800200 */
[----:B------:R-:W-:Y:S01]  /*00b0*/  IMAD R6, R5, R2, RZ ;  /* 0x0000000205067224 */ /* 0x000fe200078e02ff */
[----:B------:R-:W-:Y:S01]  /*00c0*/  LOP3.LUT R0, R3, 0x3, RZ, 0xc0, !PT ;  /* 0x0000000303007812 */ /* 0x000fe200078ec0ff */
[----:B------:R-:W1:Y:S01]  /*00d0*/  LDCU.128 UR8, c[0x0][0x380] ;  /* 0x00007000ff0877ac */ /* 0x000e620008000c00 */
[----:B------:R-:W-:-:S07]  /*00e0*/  IMAD.MOV.U32 R7, RZ, RZ, RZ ;  /* 0x000000ffff077224 */ /* 0x000fce00078e00ff */
[----:B------:R-:W-:Y:S05]  /*00f0*/  @!P0 BRA `(.L_x_1) ;  /* 0x0000000400948947 */ /* 0x000fea0003800000 */
[----:B------:R-:W-:Y:S01]  /*0100*/  LOP3.LUT R7, R3, 0x7ffffffc, RZ, 0xc0, !PT ;  /* 0x7ffffffc03077812 */ /* 0x000fe200078ec0ff */
[----:B------:R-:W-:-:S04]  /*0110*/  IMAD.MOV.U32 R8, RZ, RZ, R6 ;  /* 0x000000ffff087224 */ /* 0x000fc800078e0006 */
[----:B------:R-:W-:-:S07]  /*0120*/  IMAD.MOV R9, RZ, RZ, -R7 ;  /* 0x000000ffff097224 */ /* 0x000fce00078e0a07 */
.L_x_18:
[----:B01234-:R-:W-:Y:S02]  /*0130*/  SHF.R.S32.HI R3, RZ, 0x1f, R8 ;  /* 0x0000001fff037819 */ /* 0x01ffe40000011408 */
[----:B-1----:R-:W-:-:S04]  /*0140*/  IADD3.X R4, P0, PT, R8, UR8, RZ, PT, !PT ;  /* 0x0000000808047c10 */ /* 0x002fc8000bf1e4ff */
[----:B------:R-:W-:-:S05]  /*0150*/  IADD3.X R5, PT, PT, R3, UR9, RZ, P0, !PT ;  /* 0x0000000903057c10 */ /* 0x000fca00087fe4ff */
[----:B0-----:R-:W2:Y:S01]  /*0160*/  LDG.E.U8 R11, desc[UR4][R4.64+-0x1] ;  /* 0xffffff04040b7981 */ /* 0x001ea2000c1e1100 */
[----:B------:R-:W-:Y:S01]  /*0170*/  VIADD R9, R9, 0x4 ;  /* 0x0000000409097836 */ /* 0x000fe20000000000 */
[----:B------:R-:W-:Y:S01]  /*0180*/  IADD3.X R2, P2, PT, R8, UR10, RZ, PT, !PT ;  /* 0x0000000a08027c10 */ /* 0x000fe2000bf5e4ff */
[----:B------:R-:W-:Y:S03]  /*0190*/  BSSY.RECONVERGENT B1, `(.L_x_2) ;  /* 0x0000017000017945 */ /* 0x000fe60003800200 */
[----:B------:R-:W-:Y:S02]  /*01a0*/  ISETP.NE.AND P0, PT, R9, RZ, PT ;  /* 0x000000ff0900720c */ /* 0x000fe40003f05270 */
[----:B------:R-:W-:Y:S02]  /*01b0*/  IADD3.X R3, PT, PT, R3, UR11, RZ, P2, !PT ;  /* 0x0000000b03037c10 */ /* 0x000fe400097fe4ff */
[----:B--2---:R-:W-:-:S13]  /*01c0*/  ISETP.GT.AND P1, PT, R11, 0x46, PT ;  /* 0x000000460b00780c */ /* 0x004fda0003f24270 */
[----:B------:R-:W-:Y:S05]  /*01d0*/  @P1 BRA `(.L_x_3) ;  /* 0x0000000000241947 */ /* 0x000fea0003800000 */
[----:B------:R-:W-:Y:S01]  /*01e0*/  ISETP.NE.AND P1, PT, R11, 0x41, PT ;  /* 0x000000410b00780c */ /* 0x000fe20003f25270 */
[----:B------:R-:W-:-:S12]  /*01f0*/  IMAD.MOV.U32 R10, RZ, RZ, 0x55 ;  /* 0x00000055ff0a7424 */ /* 0x000fd800078e00ff */
[----:B------:R2:W-:Y:S01]  /*0200*/  @!P1 STG.E.U8 desc[UR4][R2.64+-0x1], R10 ;  /* 0xffffff0a02009986 */ /* 0x0005e2000c101104 */
[----:B------:R-:W-:Y:S05]  /*0210*/  @!P1 BRA `(.L_x_4) ;  /* 0x0000000000389947 */ /* 0x000fea0003800000 */
[----:B------:R-:W-:-:S13]  /*0220*/  ISETP.NE.AND P1, PT, R11, 0x43, PT ;  /* 0x000000430b00780c */ /* 0x000fda0003f25270 */
[----:B------:R-:W-:Y:S05]  /*0230*/  @P1 BRA `(.L_x_4) ;  /* 0x0000000000301947 */ /* 0x000fea0003800000 */
[----:B--2---:R-:W-:-:S05]  /*0240*/  IMAD.MOV.U32 R10, RZ, RZ, 0x47 ;  /* 0x00000047ff0a7424 */ /* 0x004fca00078e00ff */
[----:B------:R3:W-:Y:S01]  /*0250*/  STG.E.U8 desc[UR4][R2.64+-0x1], R10 ;  /* 0xffffff0a02007986 */ /* 0x0007e2000c101104 */
[----:B------:R-:W-:Y:S05]  /*0260*/  BRA `(.L_x_4) ;  /* 0x0000000000247947 */ /* 0x000fea0003800000 */
.L_x_3:
[----:B------:R-:W-:-:S13]  /*0270*/  ISETP.NE.AND P1, PT, R11, 0x47, PT ;  /* 0x000000470b00780c */ /* 0x000fda0003f25270 */
[----:B------:R-:W-:Y:S05]  /*0280*/  @!P1 BRA `(.L_x_5) ;  /* 0x0000000000149947 */ /* 0x000fea0003800000 */
[----:B------:R-:W-:-:S13]  /*0290*/  ISETP.NE.AND P1, PT, R11, 0x54, PT ;  /* 0x000000540b00780c */ /* 0x000fda0003f25270 */
[----:B------:R-:W-:Y:S05]  /*02a0*/  @P1 BRA `(.L_x_4) ;  /* 0x0000000000141947 */ /* 0x000fea0003800000 */
[----:B------:R-:W-:-:S05]  /*02b0*/  IMAD.MOV.U32 R10, RZ, RZ, 0x41 ;  /* 0x00000041ff0a7424 */ /* 0x000fca00078e00ff */
[----:B------:R1:W-:Y:S01]  /*02c0*/  STG.E.U8 desc[UR4][R2.64+-0x1], R10 ;  /* 0xffffff0a02007986 */ /* 0x0003e2000c101104 */
[----:B------:R-:W-:Y:S05]  /*02d0*/  BRA `(.L_x_4) ;  /* 0x0000000000087947 */ /* 0x000fea0003800000 */
.L_x_5:
[----:B------:R-:W-:-:S05]  /*02e0*/  IMAD.MOV.U32 R10, RZ, RZ, 0x43 ;  /* 0x00000043ff0a7424 */ /* 0x000fca00078e00ff */
[----:B------:R0:W-:Y:S02]  /*02f0*/  STG.E.U8 desc[UR4][R2.64+-0x1], R10 ;  /* 0xffffff0a02007986 */ /* 0x0001e4000c101104 */
.L_x_4:
[----:B------:R-:W-:Y:S05]  /*0300*/  BSYNC.RECONVERGENT B1 ;  /* 0x0000000000017941 */ /* 0x000fea0003800200 */
.L_x_2:
[----:B------:R-:W4:Y:S01]  /*0310*/  LDG.E.U8 R11, desc[UR4][R4.64] ;  /* 0x00000004040b7981 */ /* 0x000f22000c1e1100 */
[----:B------:R-:W-:Y:S01]  /*0320*/  BSSY.RECONVERGENT B1, `(.L_x_6) ;  /* 0x0000014000017945 */ /* 0x000fe20003800200 */
[----:B----4-:R-:W-:-:S13]  /*0330*/  ISETP.GT.AND P1, PT, R11, 0x46, PT ;  /* 0x000000460b00780c */ /* 0x010fda0003f24270 */
[----:B------:R-:W-:Y:S05]  /*0340*/  @P1 BRA `(.L_x_7) ;  /* 0x0000000000281947 */ /* 0x000fea0003800000 */
[----:B------:R-:W-:-:S13]  /*0350*/  ISETP.NE.AND P1, PT, R11, 0x41, PT ;  /* 0x000000410b00780c */ /* 0x000fda0003f25270 */
[----:B------:R-:W-:Y:S05]  /*0360*/  @!P1 BRA `(.L_x_8) ;  /* 0x0000000000149947 */ /* 0x000fea0003800000 */
[----:B------:R-:W-:-:S13]  /*0370*/  ISETP.NE.AND P1, PT, R11, 0x43, PT ;  /* 0x000000430b00780c */ /* 0x000fda0003f25270 */
[----:B------:R-:W-:Y:S05]  /*0380*/  @P1 BRA `(.L_x_9) ;  /* 0x0000000000341947 */ /* 0x000fea0003800000 */
[----:B0123--:R-:W-:-:S05]  /*0390*/  IMAD.MOV.U32 R10, RZ, RZ, 0x47 ;  /* 0x00000047ff0a7424 */ /* 0x00ffca00078e00ff */
[----:B------:R4:W-:Y:S01]  /*03a0*/  STG.E.U8 desc[UR4][R2.64], R10 ;  /* 0x0000000a02007986 */ /* 0x0009e2000c101104 */
[----:B------:R-:W-:Y:S05]  /*03b0*/  BRA `(.L_x_9) ;  /* 0x0000000000287947 */ /* 0x000fea0003800000 */
.L_x_8:
[----:B0123--:R-:W-:-:S05]  /*03c0*/  IMAD.MOV.U32 R10, RZ, RZ, 0x55 ;  /* 0x00000055ff0a7424 */ /* 0x00ffca00078e00ff */
[----:B------:R2:W-:Y:S01]  /*03d0*/  STG.E.U8 desc[UR4][R2.64], R10 ;  /* 0x0000000a02007986 */ /* 0x0005e2000c101104 */
[----:B------:R-:W-:Y:S05]  /*03e0*/  BRA `(.L_x_9) ;  /* 0x00000000001c7947 */ /* 0x000fea0003800000 */
.L_x_7:
[----:B------:R-:W-:Y:S01]  /*03f0*/  ISETP.NE.AND P1, PT, R11, 0x47, PT ;  /* 0x000000470b00780c */ /* 0x000fe20003f25270 */
[----:B0123--:R-:W-:-:S12]  /*0400*/  IMAD.MOV.U32 R10, RZ, RZ, 0x43 ;  /* 0x00000043ff0a7424 */ /* 0x00ffd800078e00ff */
[----:B------:R0:W-:Y:S01]  /*0410*/  @!P1 STG.E.U8 desc[UR4][R2.64], R10 ;  /* 0x0000000a02009986 */ /* 0x0001e2000c101104 */
[----:B------:R-:W-:Y:S05]  /*0420*/  @!P1 BRA `(.L_x_9) ;  /* 0x00000000000c9947 */ /* 0x000fea0003800000 */
[----:B------:R-:W-:Y:S01]  /*0430*/  ISETP.NE.AND P1, PT, R11, 0x54, PT ;  /* 0x000000540b00780c */ /* 0x000fe20003f25270 */
[----:B0-----:R-:W-:-:S12]  /*0440*/  IMAD.MOV.U32 R10, RZ, RZ, 0x41 ;  /* 0x00000041ff0a7424 */ /* 0x001fd800078e00ff */
[----:B------:R1:W-:Y:S02]  /*0450*/  @!P1 STG.E.U8 desc[UR4][R2.64], R10 ;  /* 0x0000000a02009986 */ /* 0x0003e4000c101104 */
.L_x_9:
[----:B------:R-:W-:Y:S05]  /*0460*/  BSYNC.RECONVERGENT B1 ;  /* 0x0000000000017941 */ /* 0x000fea0003800200 */
.L_x_6:
[----:B------:R-:W5:Y:S01]  /*0470*/  LDG.E.U8 R11, desc[UR4][R4.64+0x1] ;  /* 0x00000104040b7981 */ /* 0x000f62000c1e1100 */
[----:B------:R-:W-:Y:S01]  /*0480*/  BSSY.RECONVERGENT B1, `(.L_x_10) ;  /* 0x0000014000017945 */ /* 0x000fe20003800200 */
[----:B-----5:R-:W-:-:S13]  /*0490*/  ISETP.GT.AND P1, PT, R11, 0x46, PT ;  /* 0x000000460b00780c */ /* 0x020fda0003f24270 */
[----:B------:R-:W-:Y:S05]  /*04a0*/  @P1 BRA `(.L_x_11) ;  /* 0x0000000000281947 */ /* 0x000fea0003800000 */
[----:B------:R-:W-:-:S13]  /*04b0*/  ISETP.NE.AND P1, PT, R11, 0x41, PT ;  /* 0x000000410b00780c */ /* 0x000fda0003f25270 */
[----:B------:R-:W-:Y:S05]  /*04c0*/  @!P1 BRA `(.L_x_12) ;  /* 0x0000000000149947 */ /* 0x000fea0003800000 */
[----:B------:R-:W-:-:S13]  /*04d0*/  ISETP.NE.AND P1, PT, R11, 0x43, PT ;  /* 0x000000430b00780c */ /* 0x000fda0003f25270 */
[----:B------:R-:W-:Y:S05]  /*04e0*/  @P1 BRA `(.L_x_13) ;  /* 0x0000000000341947 */ /* 0x000fea0003800000 */
[----:B01234-:R-:W-:-:S05]  /*04f0*/  IMAD.MOV.U32 R10, RZ, RZ, 0x47 ;  /* 0x00000047ff0a7424 */ /* 0x01ffca00078e00ff */
[----:B------:R0:W-:Y:S01]  /*0500*/  STG.E.U8 desc[UR4][R2.64+0x1], R10 ;  /* 0x0000010a02007986 */ /* 0x0001e2000c101104 */
[----:B------:R-:W-:Y:S05]  /*0510*/  BRA `(.L_x_13) ;  /* 0x0000000000287947 */ /* 0x000fea0003800000 */
.L_x_12:
[----:B01234-:R-:W-:-:S05]  /*0520*/  IMAD.MOV.U32 R10, RZ, RZ, 0x55 ;  /* 0x00000055ff0a7424 */ /* 0x01ffca00078e00ff */
[----:B------:R2:W-:Y:S01]  /*0530*/  STG.E.U8 desc[UR4][R2.64+0x1], R10 ;  /* 0x0000010a02007986 */ /* 0x0005e2000c101104 */
[----:B------:R-:W-:Y:S05]  /*0540*/  BRA `(.L_x_13) ;  /* 0x00000000001c7947 */ /* 0x000fea0003800000 */
.L_x_11:
[----:B------:R-:W-:Y:S01]  /*0550*/  ISETP.NE.AND P1, PT, R11, 0x47, PT ;  /* 0x000000470b00780c */ /* 0x000fe20003f25270 */
[----:B01234-:R-:W-:-:S12]  /*0560*/  IMAD.MOV.U32 R10, RZ, RZ, 0x43 ;  /* 0x00000043ff0a7424 */ /* 0x01ffd800078e00ff */
[----:B------:R0:W-:Y:S01]  /*0570*/  @!P1 STG.E.U8 desc[UR4][R2.64+0x1], R10 ;  /* 0x0000010a02009986 */ /* 0x0001e2000c101104 */
[----:B------:R-:W-:Y:S05]  /*0580*/  @!P1 BRA `(.L_x_13) ;  /* 0x00000000000c9947 */ /* 0x000fea0003800000 */
[----:B------:R-:W-:Y:S01]  /*0590*/  ISETP.NE.AND P1, PT, R11, 0x54, PT ;  /* 0x000000540b00780c */ /* 0x000fe20003f25270 */
[----:B0-----:R-:W-:-:S12]  /*05a0*/  IMAD.MOV.U32 R10, RZ, RZ, 0x41 ;  /* 0x00000041ff0a7424 */ /* 0x001fd800078e00ff */
[----:B------:R1:W-:Y:S02]  /*05b0*/  @!P1 STG.E.U8 desc[UR4][R2.64+0x1], R10 ;  /* 0x0000010a02009986 */ /* 0x0003e4000c101104 */
.L_x_13:
[----:B------:R-:W-:Y:S05]  /*05c0*/  BSYNC.RECONVERGENT B1 ;  /* 0x0000000000017941 */ /* 0x000fea0003800200 */
.L_x_10:
        /* <DEDUP_REMOVED lines=8> */
[----:B------:R-:W-:-:S05]  /*0650*/  IMAD.MOV.U32 R4, RZ, RZ, 0x47 ;  /* 0x00000047ff047424 */ /* 0x000fca00078e00ff */
[----:B------:R0:W-:Y:S01]  /*0660*/  STG.E.U8 desc[UR4][R2.64+0x2], R4 ;  /* 0x0000020402007986 */ /* 0x0001e2000c101104 */
[----:B------:R-:W-:Y:S05]  /*0670*/  BRA `(.L_x_17) ;  /* 0x0000000000287947 */ /* 0x000fea0003800000 */
.L_x_16:
[----:B------:R-:W-:-:S05]  /*0680*/  IMAD.MOV.U32 R4, RZ, RZ, 0x55 ;  /* 0x00000055ff047424 */ /* 0x000fca00078e00ff */
[----:B------:R0:W-:Y:S01]  /*0690*/  STG.E.U8 desc[UR4][R2.64+0x2], R4 ;  /* 0x0000020402007986 */ /* 0x0001e2000c101104 */
[----:B------:R-:W-:Y:S05]  /*06a0*/  BRA `(.L_x_17) ;  /* 0x00000000001c7947 */ /* 0x000fea0003800000 */
.L_x_15:
[----:B------:R-:W-:Y:S01]  /*06b0*/  ISETP.NE.AND P1, PT, R4, 0x47, PT ;  /* 0x000000470400780c */ /* 0x000fe20003f25270 */
[----:B------:R-:W-:-:S12]  /*06c0*/  IMAD.MOV.U32 R5, RZ, RZ, 0x43 ;  /* 0x00000043ff057424 */ /* 0x000fd800078e00ff */
[----:B------:R0:W-:Y:S01]  /*06d0*/  @!P1 STG.E.U8 desc[UR4][R2.64+0x2], R5 ;  /* 0x0000020502009986 */ /* 0x0001e2000c101104 */
[----:B------:R-:W-:Y:S05]  /*06e0*/  @!P1 BRA `(.L_x_17) ;  /* 0x00000000000c9947 */ /* 0x000fea0003800000 */
[----:B------:R-:W-:Y:S01]  /*06f0*/  ISETP.NE.AND P1, PT, R4, 0x54, PT ;  /* 0x000000540400780c */ /* 0x000fe20003f25270 */
[----:B------:R-:W-:-:S12]  /*0700*/  IMAD.MOV.U32 R4, RZ, RZ, 0x41 ;  /* 0x00000041ff047424 */ /* 0x000fd800078e00ff */
[----:B------:R0:W-:Y:S02]  /*0710*/  @!P1 STG.E.U8 desc[UR4][R2.64+0x2], R4 ;  /* 0x0000020402009986 */ /* 0x0001e4000c101104 */
.L_x_17:
[----:B------:R-:W-:Y:S05]  /*0720*/  BSYNC.RECONVERGENT B1 ;  /* 0x0000000000017941 */ /* 0x000fea0003800200 */
.L_x_14:
[----:B------:R-:W-:Y:S01]  /*0730*/  VIADD R8, R8, 0x4 ;  /* 0x0000000408087836 */ /* 0x000fe20000000000 */
[----:B------:R-:W-:Y:S06]  /*0740*/  @P0 BRA `(.L_x_18) ;  /* 0xfffffff800780947 */ /* 0x000fec000383ffff */
.L_x_1:
[----:B01----:R-:W-:Y:S05]  /*0750*/  BSYNC.RECONVERGENT B0 ;  /* 0x0000000000007941 */ /* 0x003fea0003800200 */
.L_x_0:
[----:B------:R-:W-:-:S13]  /*0760*/  ISETP.NE.AND P0, PT, R0, RZ, PT ;  /* 0x000000ff0000720c */ /* 0x000fda0003f05270 */
[----:B------:R-:W-:Y:S05]  /*0770*/  @!P0 EXIT ;  /* 0x000000000000894d */ /* 0x000fea0003800000 */
[----:B------:R-:W-:Y:S01]  /*0780*/  IMAD.IADD R6, R6, 0x1, R7 ;  /* 0x0000000106067824 */ /* 0x000fe200078e0207 */
[----:B------:R-:W0:Y:S01]  /*0790*/  LDCU.128 UR8, c[0x0][0x380] ;  /* 0x00007000ff0877ac */ /* 0x000e220008000c00 */
[----:B------:R-:W-:-:S07]  /*07a0*/  IMAD.MOV R0, RZ, RZ, -R0 ;  /* 0x000000ffff007224 */ /* 0x000fce00078e0a00 */
.L_x_23:
[----:B0123--:R-:W-:Y:S02]  /*07b0*/  SHF.R.S32.HI R5, RZ, 0x1f, R6 ;  /* 0x0000001fff057819 */ /* 0x00ffe40000011406 */
[----:B0-234-:R-:W-:-:S04]  /*07c0*/  IADD3 R2, P0, PT, R6, UR8, RZ ;  /* 0x0000000806027c10 */ /* 0x01dfc8000ff1e0ff */
[----:B------:R-:W-:-:S05]  /*07d0*/  IADD3.X R3, PT, PT, R5, UR9, RZ, P0, !PT ;  /* 0x0000000905037c10 */ /* 0x000fca00087fe4ff */
[----:B------:R-:W2:Y:S01]  /*07e0*/  LDG.E.U8 R2, desc[UR4][R2.64] ;  /* 0x0000000402027981 */ /* 0x000ea2000c1e1100 */
[----:B------:R-:W-:Y:S01]  /*07f0*/  VIADD R0, R0, 0x1 ;  /* 0x0000000100007836 */ /* 0x000fe20000000000 */
[----:B------:R-:W-:Y:S01]  /*0800*/  IADD3 R4, P2, PT, R6, UR10, RZ ;  /* 0x0000000a06047c10 */ /* 0x000fe2000ff5e0ff */
[----:B------:R-:W-:Y:S03]  /*0810*/  BSSY.RECONVERGENT B0, `(.L_x_19) ;  /* 0x0000016000007945 */ /* 0x000fe60003800200 */
[----:B------:R-:W-:Y:S02]  /*0820*/  ISETP.NE.AND P0, PT, R0, RZ, PT ;  /* 0x000000ff0000720c */ /* 0x000fe40003f05270 */
[----:B------:R-:W-:Y:S02]  /*0830*/  IADD3.X R5, PT, PT, R5, UR11, RZ, P2, !PT ;  /* 0x0000000b05057c10 */ /* 0x000fe400097fe4ff */
[----:B--2---:R-:W-:-:S13]  /*0840*/  ISETP.GT.AND P1, PT, R2, 0x46, PT ;  /* 0x000000460200780c */ /* 0x004fda0003f24270 */
        /* <DEDUP_REMOVED lines=8> */
.L_x_21:
[----:B------:R-:W-:-:S05]  /*08d0*/  IMAD.MOV.U32 R2, RZ, RZ, 0x55 ;  /* 0x00000055ff027424 */ /* 0x000fca00078e00ff */
[----:B------:R1:W-:Y:S01]  /*08e0*/  STG.E.U8 desc[UR4][R4.64], R2 ;  /* 0x0000000204007986 */ /* 0x0003e2000c101104 */
[----:B------:R-:W-:Y:S05]  /*08f0*/  BRA `(.L_x_22) ;  /* 0x00000000001c7947 */ /* 0x000fea0003800000 */
.L_x_20:
[----:B------:R-:W-:Y:S01]  /*0900*/  ISETP.NE.AND P1, PT, R2, 0x47, PT ;  /* 0x000000470200780c */ /* 0x000fe20003f25270 */
[----:B------:R-:W-:-:S12]  /*0910*/  IMAD.MOV.U32 R3, RZ, RZ, 0x43 ;  /* 0x00000043ff037424 */ /* 0x000fd800078e00ff */
[----:B------:R2:W-:Y:S01]  /*0920*/  @!P1 STG.E.U8 desc[UR4][R4.64], R3 ;  /* 0x0000000304009986 */ /* 0x0005e2000c101104 */
[----:B------:R-:W-:Y:S05]  /*0930*/  @!P1 BRA `(.L_x_22) ;  /* 0x00000000000c9947 */ /* 0x000fea0003800000 */
[----:B------:R-:W-:Y:S01]  /*0940*/  ISETP.NE.AND P1, PT, R2, 0x54, PT ;  /* 0x000000540200780c */ /* 0x000fe20003f25270 */
[----:B------:R-:W-:-:S12]  /*0950*/  IMAD.MOV.U32 R2, RZ, RZ, 0x41 ;  /* 0x00000041ff027424 */ /* 0x000fd800078e00ff */
[----:B------:R3:W-:Y:S02]  /*0960*/  @!P1 STG.E.U8 desc[UR4][R4.64], R2 ;  /* 0x0000000204009986 */ /* 0x0007e4000c101104 */
.L_x_22:
[----:B------:R-:W-:Y:S05]  /*0970*/  BSYNC.RECONVERGENT B0 ;  /* 0x0000000000007941 */ /* 0x000fea0003800200 */
.L_x_19:
[----:B------:R-:W-:Y:S01]  /*0980*/  VIADD R6, R6, 0x1 ;  /* 0x0000000106067836 */ /* 0x000fe20000000000 */
[----:B------:R-:W-:Y:S06]  /*0990*/  @P0 BRA `(.L_x_23) ;  /* 0xfffffffc00840947 */ /* 0x000fec000383ffff */
[----:B------:R-:W-:Y:S05]  /*09a0*/  EXIT ;  /* 0x000000000000794d */ /* 0x000fea0003800000 */
.L_x_24:
[----:B------:R-:W-:-:S00]  /*09b0*/  BRA `(.L_x_24) ;  /* 0xfffffffc00fc7947 */ /* 0x000fc0000383ffff */
[----:B------:R-:W-:-:S00]  /*09c0*/  NOP ;  /* 0x0000000000007918 */ /* 0x000fc00000000000 */
        /* <DEDUP_REMOVED lines=11> */
.L_x_25:


//--------------------- .nv.shared.reserved.0     --------------------------
	.section	.nv.shared.reserved.0,"aw",@nobits
	.weak		__nv_reservedSMEM_offset_0_alias
	.size		__nv_reservedSMEM_offset_0_alias, 0, 64
	.other		__nv_reservedSMEM_offset_0_alias,@"STO_CUDA_RESERVED_SHARED STV_DEFAULT"
__nv_reservedSMEM_offset_0_alias:
	.zero		0
	.zero		64


//--------------------- .nv.constant0._Z9transformPcS_S_iiS_S_ --------------------------
	.section	.nv.constant0._Z9transformPcS_S_iiS_S_,"a",@progbits
	.sectionflags	@""
	.align	4
.nv.constant0._Z9transformPcS_S_iiS_S_:
	.zero		944


//--------------------- SYMBOLS --------------------------

	.type		.nv.reservedSmem.offset0,@object
	.size		.nv.reservedSmem.offset0,0x4
